//
// Generated by NVIDIA NVVM Compiler
//
// Compiler Build ID: CL-36424714
// Cuda compilation tools, release 13.0, V13.0.88
// Based on NVVM 20.0.0
//

.version 9.0
.target sm_100
.address_size 64

	// .globl	_Z18tile_rowsum_kernelPfS_
.global .align 4 .b8 x[16384];
.global .align 4 .b8 result[128];

.visible .entry _Z18tile_rowsum_kernelPfS_(
	.param .u64 .ptr .align 1 _Z18tile_rowsum_kernelPfS__param_0,
	.param .u64 .ptr .align 1 _Z18tile_rowsum_kernelPfS__param_1
)
{
	.reg .pred 	%p<10>;
	.reg .b32 	%r<12>;
	.reg .b32 	%f<259>;
	.reg .b64 	%rd<22>;

	ld.param.u64 	%rd2, [_Z18tile_rowsum_kernelPfS__param_0];
	ld.param.u64 	%rd3, [_Z18tile_rowsum_kernelPfS__param_1];
	mov.u32 	%r3, %tid.y;
	mov.u32 	%r4, %ctaid.y;
	mov.u32 	%r5, %ntid.y;
	mad.lo.s32 	%r1, %r4, %r5, %r3;
	mov.u32 	%r6, %tid.x;
	mov.u32 	%r7, %ctaid.x;
	mov.u32 	%r8, %ntid.x;
	mad.lo.s32 	%r2, %r7, %r8, %r6;
	setp.gt.u32 	%p1, %r1, 31;
	setp.gt.s32 	%p2, %r2, 127;
	mul.wide.u32 	%rd4, %r1, 512;
	mov.u64 	%rd5, x;
	add.s64 	%rd1, %rd5, %rd4;
	or.pred  	%p3, %p1, %p2;
	@%p3 bra 	$L__BB0_2;
	cvta.to.global.u64 	%rd6, %rd2;
	shl.b32 	%r9, %r1, 7;
	add.s32 	%r10, %r9, %r2;
	mul.wide.s32 	%rd7, %r10, 4;
	add.s64 	%rd8, %rd6, %rd7;
	ld.global.f32 	%f1, [%rd8];
	mul.wide.s32 	%rd9, %r2, 4;
	add.s64 	%rd10, %rd1, %rd9;
	st.global.f32 	[%rd10], %f1;
$L__BB0_2:
	setp.gt.u32 	%p4, %r1, 31;
	setp.ne.s32 	%p5, %r2, 0;
	or.pred  	%p6, %p5, %p4;
	@%p6 bra 	$L__BB0_4;
	ld.global.f32 	%f2, [%rd1];
	add.f32 	%f3, %f2, 0f00000000;
	ld.global.f32 	%f4, [%rd1+4];
	add.f32 	%f5, %f3, %f4;
	ld.global.f32 	%f6, [%rd1+8];
	add.f32 	%f7, %f5, %f6;
	ld.global.f32 	%f8, [%rd1+12];
	add.f32 	%f9, %f7, %f8;
	ld.global.f32 	%f10, [%rd1+16];
	add.f32 	%f11, %f9, %f10;
	ld.global.f32 	%f12, [%rd1+20];
	add.f32 	%f13, %f11, %f12;
	ld.global.f32 	%f14, [%rd1+24];
	add.f32 	%f15, %f13, %f14;
	ld.global.f32 	%f16, [%rd1+28];
	add.f32 	%f17, %f15, %f16;
	ld.global.f32 	%f18, [%rd1+32];
	add.f32 	%f19, %f17, %f18;
	ld.global.f32 	%f20, [%rd1+36];
	add.f32 	%f21, %f19, %f20;
	ld.global.f32 	%f22, [%rd1+40];
	add.f32 	%f23, %f21, %f22;
	ld.global.f32 	%f24, [%rd1+44];
	add.f32 	%f25, %f23, %f24;
	ld.global.f32 	%f26, [%rd1+48];
	add.f32 	%f27, %f25, %f26;
	ld.global.f32 	%f28, [%rd1+52];
	add.f32 	%f29, %f27, %f28;
	ld.global.f32 	%f30, [%rd1+56];
	add.f32 	%f31, %f29, %f30;
	ld.global.f32 	%f32, [%rd1+60];
	add.f32 	%f33, %f31, %f32;
	ld.global.f32 	%f34, [%rd1+64];
	add.f32 	%f35, %f33, %f34;
	ld.global.f32 	%f36, [%rd1+68];
	add.f32 	%f37, %f35, %f36;
	ld.global.f32 	%f38, [%rd1+72];
	add.f32 	%f39, %f37, %f38;
	ld.global.f32 	%f40, [%rd1+76];
	add.f32 	%f41, %f39, %f40;
	ld.global.f32 	%f42, [%rd1+80];
	add.f32 	%f43, %f41, %f42;
	ld.global.f32 	%f44, [%rd1+84];
	add.f32 	%f45, %f43, %f44;
	ld.global.f32 	%f46, [%rd1+88];
	add.f32 	%f47, %f45, %f46;
	ld.global.f32 	%f48, [%rd1+92];
	add.f32 	%f49, %f47, %f48;
	ld.global.f32 	%f50, [%rd1+96];
	add.f32 	%f51, %f49, %f50;
	ld.global.f32 	%f52, [%rd1+100];
	add.f32 	%f53, %f51, %f52;
	ld.global.f32 	%f54, [%rd1+104];
	add.f32 	%f55, %f53, %f54;
	ld.global.f32 	%f56, [%rd1+108];
	add.f32 	%f57, %f55, %f56;
	ld.global.f32 	%f58, [%rd1+112];
	add.f32 	%f59, %f57, %f58;
	ld.global.f32 	%f60, [%rd1+116];
	add.f32 	%f61, %f59, %f60;
	ld.global.f32 	%f62, [%rd1+120];
	add.f32 	%f63, %f61, %f62;
	ld.global.f32 	%f64, [%rd1+124];
	add.f32 	%f65, %f63, %f64;
	ld.global.f32 	%f66, [%rd1+128];
	add.f32 	%f67, %f65, %f66;
	ld.global.f32 	%f68, [%rd1+132];
	add.f32 	%f69, %f67, %f68;
	ld.global.f32 	%f70, [%rd1+136];
	add.f32 	%f71, %f69, %f70;
	ld.global.f32 	%f72, [%rd1+140];
	add.f32 	%f73, %f71, %f72;
	ld.global.f32 	%f74, [%rd1+144];
	add.f32 	%f75, %f73, %f74;
	ld.global.f32 	%f76, [%rd1+148];
	add.f32 	%f77, %f75, %f76;
	ld.global.f32 	%f78, [%rd1+152];
	add.f32 	%f79, %f77, %f78;
	ld.global.f32 	%f80, [%rd1+156];
	add.f32 	%f81, %f79, %f80;
	ld.global.f32 	%f82, [%rd1+160];
	add.f32 	%f83, %f81, %f82;
	ld.global.f32 	%f84, [%rd1+164];
	add.f32 	%f85, %f83, %f84;
	ld.global.f32 	%f86, [%rd1+168];
	add.f32 	%f87, %f85, %f86;
	ld.global.f32 	%f88, [%rd1+172];
	add.f32 	%f89, %f87, %f88;
	ld.global.f32 	%f90, [%rd1+176];
	add.f32 	%f91, %f89, %f90;
	ld.global.f32 	%f92, [%rd1+180];
	add.f32 	%f93, %f91, %f92;
	ld.global.f32 	%f94, [%rd1+184];
	add.f32 	%f95, %f93, %f94;
	ld.global.f32 	%f96, [%rd1+188];
	add.f32 	%f97, %f95, %f96;
	ld.global.f32 	%f98, [%rd1+192];
	add.f32 	%f99, %f97, %f98;
	ld.global.f32 	%f100, [%rd1+196];
	add.f32 	%f101, %f99, %f100;
	ld.global.f32 	%f102, [%rd1+200];
	add.f32 	%f103, %f101, %f102;
	ld.global.f32 	%f104, [%rd1+204];
	add.f32 	%f105, %f103, %f104;
	ld.global.f32 	%f106, [%rd1+208];
	add.f32 	%f107, %f105, %f106;
	ld.global.f32 	%f108, [%rd1+212];
	add.f32 	%f109, %f107, %f108;
	ld.global.f32 	%f110, [%rd1+216];
	add.f32 	%f111, %f109, %f110;
	ld.global.f32 	%f112, [%rd1+220];
	add.f32 	%f113, %f111, %f112;
	ld.global.f32 	%f114, [%rd1+224];
	add.f32 	%f115, %f113, %f114;
	ld.global.f32 	%f116, [%rd1+228];
	add.f32 	%f117, %f115, %f116;
	ld.global.f32 	%f118, [%rd1+232];
	add.f32 	%f119, %f117, %f118;
	ld.global.f32 	%f120, [%rd1+236];
	add.f32 	%f121, %f119, %f120;
	ld.global.f32 	%f122, [%rd1+240];
	add.f32 	%f123, %f121, %f122;
	ld.global.f32 	%f124, [%rd1+244];
	add.f32 	%f125, %f123, %f124;
	ld.global.f32 	%f126, [%rd1+248];
	add.f32 	%f127, %f125, %f126;
	ld.global.f32 	%f128, [%rd1+252];
	add.f32 	%f129, %f127, %f128;
	ld.global.f32 	%f130, [%rd1+256];
	add.f32 	%f131, %f129, %f130;
	ld.global.f32 	%f132, [%rd1+260];
	add.f32 	%f133, %f131, %f132;
	ld.global.f32 	%f134, [%rd1+264];
	add.f32 	%f135, %f133, %f134;
	ld.global.f32 	%f136, [%rd1+268];
	add.f32 	%f137, %f135, %f136;
	ld.global.f32 	%f138, [%rd1+272];
	add.f32 	%f139, %f137, %f138;
	ld.global.f32 	%f140, [%rd1+276];
	add.f32 	%f141, %f139, %f140;
	ld.global.f32 	%f142, [%rd1+280];
	add.f32 	%f143, %f141, %f142;
	ld.global.f32 	%f144, [%rd1+284];
	add.f32 	%f145, %f143, %f144;
	ld.global.f32 	%f146, [%rd1+288];
	add.f32 	%f147, %f145, %f146;
	ld.global.f32 	%f148, [%rd1+292];
	add.f32 	%f149, %f147, %f148;
	ld.global.f32 	%f150, [%rd1+296];
	add.f32 	%f151, %f149, %f150;
	ld.global.f32 	%f152, [%rd1+300];
	add.f32 	%f153, %f151, %f152;
	ld.global.f32 	%f154, [%rd1+304];
	add.f32 	%f155, %f153, %f154;
	ld.global.f32 	%f156, [%rd1+308];
	add.f32 	%f157, %f155, %f156;
	ld.global.f32 	%f158, [%rd1+312];
	add.f32 	%f159, %f157, %f158;
	ld.global.f32 	%f160, [%rd1+316];
	add.f32 	%f161, %f159, %f160;
	ld.global.f32 	%f162, [%rd1+320];
	add.f32 	%f163, %f161, %f162;
	ld.global.f32 	%f164, [%rd1+324];
	add.f32 	%f165, %f163, %f164;
	ld.global.f32 	%f166, [%rd1+328];
	add.f32 	%f167, %f165, %f166;
	ld.global.f32 	%f168, [%rd1+332];
	add.f32 	%f169, %f167, %f168;
	ld.global.f32 	%f170, [%rd1+336];
	add.f32 	%f171, %f169, %f170;
	ld.global.f32 	%f172, [%rd1+340];
	add.f32 	%f173, %f171, %f172;
	ld.global.f32 	%f174, [%rd1+344];
	add.f32 	%f175, %f173, %f174;
	ld.global.f32 	%f176, [%rd1+348];
	add.f32 	%f177, %f175, %f176;
	ld.global.f32 	%f178, [%rd1+352];
	add.f32 	%f179, %f177, %f178;
	ld.global.f32 	%f180, [%rd1+356];
	add.f32 	%f181, %f179, %f180;
	ld.global.f32 	%f182, [%rd1+360];
	add.f32 	%f183, %f181, %f182;
	ld.global.f32 	%f184, [%rd1+364];
	add.f32 	%f185, %f183, %f184;
	ld.global.f32 	%f186, [%rd1+368];
	add.f32 	%f187, %f185, %f186;
	ld.global.f32 	%f188, [%rd1+372];
	add.f32 	%f189, %f187, %f188;
	ld.global.f32 	%f190, [%rd1+376];
	add.f32 	%f191, %f189, %f190;
	ld.global.f32 	%f192, [%rd1+380];
	add.f32 	%f193, %f191, %f192;
	ld.global.f32 	%f194, [%rd1+384];
	add.f32 	%f195, %f193, %f194;
	ld.global.f32 	%f196, [%rd1+388];
	add.f32 	%f197, %f195, %f196;
	ld.global.f32 	%f198, [%rd1+392];
	add.f32 	%f199, %f197, %f198;
	ld.global.f32 	%f200, [%rd1+396];
	add.f32 	%f201, %f199, %f200;
	ld.global.f32 	%f202, [%rd1+400];
	add.f32 	%f203, %f201, %f202;
	ld.global.f32 	%f204, [%rd1+404];
	add.f32 	%f205, %f203, %f204;
	ld.global.f32 	%f206, [%rd1+408];
	add.f32 	%f207, %f205, %f206;
	ld.global.f32 	%f208, [%rd1+412];
	add.f32 	%f209, %f207, %f208;
	ld.global.f32 	%f210, [%rd1+416];
	add.f32 	%f211, %f209, %f210;
	ld.global.f32 	%f212, [%rd1+420];
	add.f32 	%f213, %f211, %f212;
	ld.global.f32 	%f214, [%rd1+424];
	add.f32 	%f215, %f213, %f214;
	ld.global.f32 	%f216, [%rd1+428];
	add.f32 	%f217, %f215, %f216;
	ld.global.f32 	%f218, [%rd1+432];
	add.f32 	%f219, %f217, %f218;
	ld.global.f32 	%f220, [%rd1+436];
	add.f32 	%f221, %f219, %f220;
	ld.global.f32 	%f222, [%rd1+440];
	add.f32 	%f223, %f221, %f222;
	ld.global.f32 	%f224, [%rd1+444];
	add.f32 	%f225, %f223, %f224;
	ld.global.f32 	%f226, [%rd1+448];
	add.f32 	%f227, %f225, %f226;
	ld.global.f32 	%f228, [%rd1+452];
	add.f32 	%f229, %f227, %f228;
	ld.global.f32 	%f230, [%rd1+456];
	add.f32 	%f231, %f229, %f230;
	ld.global.f32 	%f232, [%rd1+460];
	add.f32 	%f233, %f231, %f232;
	ld.global.f32 	%f234, [%rd1+464];
	add.f32 	%f235, %f233, %f234;
	ld.global.f32 	%f236, [%rd1+468];
	add.f32 	%f237, %f235, %f236;
	ld.global.f32 	%f238, [%rd1+472];
	add.f32 	%f239, %f237, %f238;
	ld.global.f32 	%f240, [%rd1+476];
	add.f32 	%f241, %f239, %f240;
	ld.global.f32 	%f242, [%rd1+480];
	add.f32 	%f243, %f241, %f242;
	ld.global.f32 	%f244, [%rd1+484];
	add.f32 	%f245, %f243, %f244;
	ld.global.f32 	%f246, [%rd1+488];
	add.f32 	%f247, %f245, %f246;
	ld.global.f32 	%f248, [%rd1+492];
	add.f32 	%f249, %f247, %f248;
	ld.global.f32 	%f250, [%rd1+496];
	add.f32 	%f251, %f249, %f250;
	ld.global.f32 	%f252, [%rd1+500];
	add.f32 	%f253, %f251, %f252;
	ld.global.f32 	%f254, [%rd1+504];
	add.f32 	%f255, %f253, %f254;
	ld.global.f32 	%f256, [%rd1+508];
	add.f32 	%f257, %f255, %f256;
	mul.wide.u32 	%rd11, %r1, 4;
	mov.u64 	%rd12, result;
	add.s64 	%rd13, %rd12, %rd11;
	st.global.f32 	[%rd13], %f257;
$L__BB0_4:
	setp.gt.u32 	%p7, %r1, 31;
	setp.gt.s32 	%p8, %r2, 0;
	or.pred  	%p9, %p7, %p8;
	@%p9 bra 	$L__BB0_6;
	mul.wide.u32 	%rd14, %r1, 4;
	mov.u64 	%rd15, result;
	add.s64 	%rd16, %rd15, %rd14;
	mul.wide.s32 	%rd17, %r2, 4;
	add.s64 	%rd18, %rd16, %rd17;
	ld.global.f32 	%f258, [%rd18];
	add.s32 	%r11, %r1, %r2;
	cvta.to.global.u64 	%rd19, %rd3;
	mul.wide.s32 	%rd20, %r11, 4;
	add.s64 	%rd21, %rd19, %rd20;
	st.global.f32 	[%rd21], %f258;
$L__BB0_6:
	ret;

}


// ===== COMPILED SASS (sm_100) =====

	.target	sm_100

	.elftype	@"ET_EXEC"


//--------------------- .note.nv.tkinfo           --------------------------
	.section	.note.nv.tkinfo,"",@"SHT_NOTE"
	.sectionflags	@"SHF_NOTE_NV_TKINFO"
	.tkinfo
        /*0018*/ 	.word	0x00000002
        /*0030*/ 	.string	""
        /*0030*/ 	.string	"ptxas"
        /*0030*/ 	.string	"Cuda compilation tools, release 13.0, V13.0.88"
        /*0030*/ 	.string	"Build cuda_13.0.r13.0/compiler.36424714_0"
        /*0030*/ 	.string	"-arch sm_100 -m 64 "



//--------------------- .note.nv.cuinfo           --------------------------
	.section	.note.nv.cuinfo,"",@"SHT_NOTE"
	.sectionflags	@"SHF_NOTE_NV_CUINFO"
        /*0018*/ 	.short	0x0002
        /*001a*/ 	.short	0x0064
        /*001c*/ 	.short	0x0082
	.zero		2


//--------------------- .nv.info                  --------------------------
	.section	.nv.info,"",@"SHT_CUDA_INFO"
	.align	4


	//----- nvinfo : EIATTR_REGCOUNT
	.align		4
        /*0000*/ 	.byte	0x04, 0x2f
        /*0002*/ 	.short	(.L_3 - .L_2)
	.align		4
.L_2:
        /*0004*/ 	.word	index@(_Z18tile_rowsum_kernelPfS_)
        /*0008*/ 	.word	0x0000001e


	//----- nvinfo : EIATTR_FRAME_SIZE
	.align		4
.L_3:
        /*000c*/ 	.byte	0x04, 0x11
        /*000e*/ 	.short	(.L_5 - .L_4)
	.align		4
.L_4:
        /*0010*/ 	.word	index@(_Z18tile_rowsum_kernelPfS_)
        /*0014*/ 	.word	0x00000000


	//----- nvinfo : EIATTR_MIN_STACK_SIZE
	.align		4
.L_5:
        /*0018*/ 	.byte	0x04, 0x12
        /*001a*/ 	.short	(.L_7 - .L_6)
	.align		4
.L_6:
        /*001c*/ 	.word	index@(_Z18tile_rowsum_kernelPfS_)
        /*0020*/ 	.word	0x00000000
.L_7:


//--------------------- .nv.compat                --------------------------
	.section	.nv.compat,"",@"SHT_CUDA_COMPAT_INFO"
	.align	4
        /*0000*/ 	.byte	0x02, 0x09, 0x00, 0x00, 0x02, 0x02, 0x01, 0x00, 0x02, 0x05, 0x05, 0x00, 0x03, 0x07, 0x01, 0x01
        /*0010*/ 	.byte	0x02, 0x03, 0x00, 0x00, 0x02, 0x06, 0x01, 0x00, 0x04, 0x0b, 0x08, 0x00, 0x09, 0x00, 0x00, 0x00
        /*0020*/ 	.byte	0x00, 0x00, 0x00, 0x00


//--------------------- .nv.info._Z18tile_rowsum_kernelPfS_ --------------------------
	.section	.nv.info._Z18tile_rowsum_kernelPfS_,"",@"SHT_CUDA_INFO"
	.sectionflags	@""
	.align	4


	//----- nvinfo : EIATTR_CUDA_API_VERSION
	.align		4
        /*0000*/ 	.byte	0x04, 0x37
        /*0002*/ 	.short	(.L_9 - .L_8)
.L_8:
        /*0004*/ 	.word	0x00000082


	//----- nvinfo : EIATTR_KPARAM_INFO
	.align		4
.L_9:
        /*0008*/ 	.byte	0x04, 0x17
        /*000a*/ 	.short	(.L_11 - .L_10)
.L_10:
        /*000c*/ 	.word	0x00000000
        /*0010*/ 	.short	0x0001
        /*0012*/ 	.short	0x0008
        /*0014*/ 	.byte	0x00, 0xf5, 0x21, 0x00


	//----- nvinfo : EIATTR_KPARAM_INFO
	.align		4
.L_11:
        /*0018*/ 	.byte	0x04, 0x17
        /*001a*/ 	.short	(.L_13 - .L_12)
.L_12:
        /*001c*/ 	.word	0x00000000
        /*0020*/ 	.short	0x0000
        /*0022*/ 	.short	0x0000
        /*0024*/ 	.byte	0x00, 0xf5, 0x21, 0x00


	//----- nvinfo : EIATTR_SPARSE_MMA_MASK
	.align		4
.L_13:
        /*0028*/ 	.byte	0x03, 0x50
        /*002a*/ 	.short	0x0000


	//----- nvinfo : EIATTR_MAXREG_COUNT
	.align		4
        /*002c*/ 	.byte	0x03, 0x1b
        /*002e*/ 	.short	0x00ff


	//----- nvinfo : EIATTR_MERCURY_ISA_VERSION
	.align		4
        /*0030*/ 	.byte	0x03, 0x5f
        /*0032*/ 	.short	0x0101


	//----- nvinfo : EIATTR_VRC_CTA_INIT_COUNT
	.align		4
        /*0034*/ 	.byte	0x02, 0x4a
	.zero		1
	.zero		1


	//----- nvinfo : EIATTR_EXIT_INSTR_OFFSETS
	.align		4
        /*0038*/ 	.byte	0x04, 0x1c
        /*003a*/ 	.short	(.L_15 - .L_14)


	//   ....[0]....
.L_14:
        /*003c*/ 	.word	0x000011e0


	//   ....[1]....
        /*0040*/ 	.word	0x00001270


	//----- nvinfo : EIATTR_CRS_STACK_SIZE
	.align		4
.L_15:
        /*0044*/ 	.byte	0x04, 0x1e
        /*0046*/ 	.short	(.L_17 - .L_16)
.L_16:
        /*0048*/ 	.word	0x00000000


	//----- nvinfo : EIATTR_CBANK_PARAM_SIZE
	.align		4
.L_17:
        /*004c*/ 	.byte	0x03, 0x19
        /*004e*/ 	.short	0x0010


	//----- nvinfo : EIATTR_PARAM_CBANK
	.align		4
        /*0050*/ 	.byte	0x04, 0x0a
        /*0052*/ 	.short	(.L_19 - .L_18)
	.align		4
.L_18:
        /*0054*/ 	.word	index@(.nv.constant0._Z18tile_rowsum_kernelPfS_)
        /*0058*/ 	.short	0x0380
        /*005a*/ 	.short	0x0010


	//----- nvinfo : EIATTR_SW_WAR
	.align		4
.L_19:
        /*005c*/ 	.byte	0x04, 0x36
        /*005e*/ 	.short	(.L_21 - .L_20)
.L_20:
        /*0060*/ 	.word	0x00000008
.L_21:


//--------------------- .nv.callgraph             --------------------------
	.section	.nv.callgraph,"",@"SHT_CUDA_CALLGRAPH"
	.align	4
	.sectionentsize	8
	.align		4
        /*0000*/ 	.word	0x00000000
	.align		4
        /*0004*/ 	.word	0xffffffff
	.align		4
        /*0008*/ 	.word	0x00000000
	.align		4
        /*000c*/ 	.word	0xfffffffe
	.align		4
        /*0010*/ 	.word	0x00000000
	.align		4
        /*0014*/ 	.word	0xfffffffd
	.align		4
        /*0018*/ 	.word	0x00000000
	.align		4
        /*001c*/ 	.word	0xfffffffc


//--------------------- .nv.constant4             --------------------------
	.section	.nv.constant4,"a",@progbits
	.align	8
	.align		8
.nv.constant4:
        /*0000*/ 	.dword	x
	.align		8
        /*0008*/ 	.dword	result


//--------------------- .text._Z18tile_rowsum_kernelPfS_ --------------------------
	.section	.text._Z18tile_rowsum_kernelPfS_,"ax",@progbits
	.align	128
        .global         _Z18tile_rowsum_kernelPfS_
        .type           _Z18tile_rowsum_kernelPfS_,@function
        .size           _Z18tile_rowsum_kernelPfS_,(.L_x_3 - _Z18tile_rowsum_kernelPfS_)
        .other          _Z18tile_rowsum_kernelPfS_,@"STO_CUDA_ENTRY STV_DEFAULT"
_Z18tile_rowsum_kernelPfS_:
.text._Z18tile_rowsum_kernelPfS_:
[----:B------:R-:W-:Y:S01]  /*0000*/  LDC R1, c[0x0][0x37c] ;  /* 0x0000df00ff017b82 */ /* 0x000fe20000000800 */
[----:B------:R-:W0:Y:S07]  /*0010*/  S2R R5, SR_TID.X ;  /* 0x0000000000057919 */ /* 0x000e2e0000002100 */
[----:B------:R-:W1:Y:S01]  /*0020*/  LDC R3, c[0x0][0x364] ;  /* 0x0000d900ff037b82 */ /* 0x000e620000000800 */
[----:B------:R-:W1:Y:S07]  /*0030*/  S2R R0, SR_TID.Y ;  /* 0x0000000000007919 */ /* 0x000e6e0000002200 */
[----:B------:R-:W0:Y:S08]  /*0040*/  S2UR UR5, SR_CTAID.X ;  /* 0x00000000000579c3 */ /* 0x000e300000002500 */
[----:B------:R-:W0:Y:S08]  /*0050*/  LDC R2, c[0x0][0x360] ;  /* 0x0000d800ff027b82 */ /* 0x000e300000000800 */
[----:B------:R-:W1:Y:S01]  /*0060*/  S2UR UR4, SR_CTAID.Y ;  /* 0x00000000000479c3 */ /* 0x000e620000002600 */
[----:B0-----:R-:W-:-:S05]  /*0070*/  IMAD R5, R2, UR5, R5 ;  /* 0x0000000502057c24 */ /* 0x001fca000f8e0205 */
[----:B------:R-:W-:Y:S01]  /*0080*/  ISETP.GT.AND P0, PT, R5, 0x7f, PT ;  /* 0x0000007f0500780c */ /* 0x000fe20003f04270 */
[----:B-1----:R-:W-:Y:S01]  /*0090*/  IMAD R0, R3, UR4, R0 ;  /* 0x0000000403007c24 */ /* 0x002fe2000f8e0200 */
[----:B------:R-:W0:Y:S04]  /*00a0*/  LDCU.64 UR4, c[0x0][0x358] ;  /* 0x00006b00ff0477ac */ /* 0x000e280008000a00 */
[----:B------:R-:W-:-:S13]  /*00b0*/  ISETP.GT.U32.OR P0, PT, R0, 0x1f, P0 ;  /* 0x0000001f0000780c */ /* 0x000fda0000704470 */
[----:B------:R-:W1:Y:S01]  /*00c0*/  @!P0 LDC.64 R6, c[0x0][0x380] ;  /* 0x0000e000ff068b82 */ /* 0x000e620000000a00 */
[----:B------:R-:W-:-:S05]  /*00d0*/  @!P0 LEA R3, R0, R5, 0x7 ;  /* 0x0000000500038211 */ /* 0x000fca00078e38ff */
[----:B-1----:R-:W-:Y:S02]  /*00e0*/  @!P0 IMAD.WIDE R6, R3, 0x4, R6 ;  /* 0x0000000403068825 */ /* 0x002fe400078e0206 */
[----:B------:R-:W1:Y:S04]  /*00f0*/  LDC.64 R2, c[0x4][RZ] ;  /* 0x01000000ff027b82 */ /* 0x000e680000000a00 */
[----:B0-----:R-:W2:Y:S01]  /*0100*/  @!P0 LDG.E R7, desc[UR4][R6.64] ;  /* 0x0000000406078981 */ /* 0x001ea2000c1e1900 */
[----:B------:R-:W-:Y:S01]  /*0110*/  ISETP.GT.U32.AND P2, PT, R0, 0x1f, PT ;  /* 0x0000001f0000780c */ /* 0x000fe20003f44070 */
[----:B------:R-:W-:Y:S01]  /*0120*/  BSSY.RECONVERGENT B0, `(.L_x_0) ;  /* 0x000010b000007945 */ /* 0x000fe20003800200 */
[C---:B------:R-:W-:Y:S02]  /*0130*/  ISETP.GT.AND P1, PT, R5.reuse, RZ, PT ;  /* 0x000000ff0500720c */ /* 0x040fe40003f24270 */
[----:B------:R-:W-:-:S02]  /*0140*/  ISETP.NE.OR P2, PT, R5, RZ, P2 ;  /* 0x000000ff0500720c */ /* 0x000fc40001745670 */
[C---:B------:R-:W-:Y:S01]  /*0150*/  ISETP.GT.U32.OR P1, PT, R0.reuse, 0x1f, P1 ;  /* 0x0000001f0000780c */ /* 0x040fe20000f24470 */
[----:B-1----:R-:W-:-:S04]  /*0160*/  IMAD.WIDE.U32 R2, R0, 0x200, R2 ;  /* 0x0000020000027825 */ /* 0x002fc800078e0002 */
[----:B------:R-:W-:-:S05]  /*0170*/  @!P0 IMAD.WIDE R8, R5, 0x4, R2 ;  /* 0x0000000405088825 */ /* 0x000fca00078e0202 */
[----:B--2---:R0:W-:Y:S01]  /*0180*/  @!P0 STG.E desc[UR4][R8.64], R7 ;  /* 0x0000000708008986 */ /* 0x0041e2000c101904 */
[----:B------:R-:W-:Y:S05]  /*0190*/  @P2 BRA `(.L_x_1) ;  /* 0x00000010000c2947 */ /* 0x000fea0003800000 */
[----:B0-----:R-:W2:Y:S04]  /*01a0*/  LDG.E R7, desc[UR4][R2.64] ;  /* 0x0000000402077981 */ /* 0x001ea8000c1e1900 */
[----:B------:R-:W3:Y:S04]  /*01b0*/  LDG.E R8, desc[UR4][R2.64+0x4] ;  /* 0x0000040402087981 */ /* 0x000ee8000c1e1900 */
[----:B------:R-:W4:Y:S04]  /*01c0*/  LDG.E R26, desc[UR4][R2.64+0x8] ;  /* 0x00000804021a7981 */ /* 0x000f28000c1e1900 */
[----:B------:R-:W5:Y:S04]  /*01d0*/  LDG.E R4, desc[UR4][R2.64+0xc] ;  /* 0x00000c0402047981 */ /* 0x000f68000c1e1900 */
        /* <DEDUP_REMOVED lines=17> */
[----:B------:R-:W5:Y:S01]  /*02f0*/  LDG.E R9, desc[UR4][R2.64+0x54] ;  /* 0x0000540402097981 */ /* 0x000f62000c1e1900 */
[----:B--2---:R-:W-:-:S04]  /*0300*/  FADD R7, RZ, R7 ;  /* 0x00000007ff077221 */ /* 0x004fc80000000000 */
[----:B---3--:R-:W-:Y:S02]  /*0310*/  FADD R7, R7, R8 ;  /* 0x0000000807077221 */ /* 0x008fe40000000000 */
[----:B------:R-:W2:Y:S02]  /*0320*/  LDG.E R8, desc[UR4][R2.64+0x58] ;  /* 0x0000580402087981 */ /* 0x000ea4000c1e1900 */
[----:B----4-:R-:W-:Y:S02]  /*0330*/  FADD R27, R7, R26 ;  /* 0x0000001a071b7221 */ /* 0x010fe40000000000 */
[----:B------:R-:W3:Y:S02]  /*0340*/  LDG.E R7, desc[UR4][R2.64+0x5c] ;  /* 0x00005c0402077981 */ /* 0x000ee4000c1e1900 */
[----:B-----5:R-:W-:Y:S02]  /*0350*/  FADD R26, R27, R4 ;  /* 0x000000041b1a7221 */ /* 0x020fe40000000000 */
[----:B------:R-:W4:Y:S02]  /*0360*/  LDG.E R4, desc[UR4][R2.64+0x60] ;  /* 0x0000600402047981 */ /* 0x000f24000c1e1900 */
[----:B------:R-:W-:-:S02]  /*0370*/  FADD R27, R26, R19 ;  /* 0x000000131a1b7221 */ /* 0x000fc40000000000 */
[----:B------:R-:W5:Y:S02]  /*0380*/  LDG.E R19, desc[UR4][R2.64+0x64] ;  /* 0x0000640402137981 */ /* 0x000f64000c1e1900 */
[----:B------:R-:W-:Y:S02]  /*0390*/  FADD R26, R27, R18 ;  /* 0x000000121b1a7221 */ /* 0x000fe40000000000 */
[----:B------:R-:W5:Y:S02]  /*03a0*/  LDG.E R18, desc[UR4][R2.64+0x68] ;  /* 0x0000680402127981 */ /* 0x000f64000c1e1900 */
[----:B------:R-:W-:Y:S02]  /*03b0*/  FADD R27, R26, R17 ;  /* 0x000000111a1b7221 */ /* 0x000fe40000000000 */
[----:B------:R-:W5:Y:S02]  /*03c0*/  LDG.E R17, desc[UR4][R2.64+0x6c] ;  /* 0x00006c0402117981 */ /* 0x000f64000c1e1900 */
        /* <DEDUP_REMOVED lines=30> */
[----:B--2---:R-:W-:-:S02]  /*05b0*/  FADD R26, R27, R8 ;  /* 0x000000081b1a7221 */ /* 0x004fc40000000000 */
[----:B------:R-:W2:Y:S02]  /*05c0*/  LDG.E R8, desc[UR4][R2.64+0xac] ;  /* 0x0000ac0402087981 */ /* 0x000ea4000c1e1900 */
[----:B---3--:R-:W-:Y:S02]  /*05d0*/  FADD R27, R26, R7 ;  /* 0x000000071a1b7221 */ /* 0x008fe40000000000 */
[----:B------:R-:W3:Y:S02]  /*05e0*/  LDG.E R7, desc[UR4][R2.64+0xb0] ;  /* 0x0000b00402077981 */ /* 0x000ee4000c1e1900 */
[----:B----4-:R-:W-:Y:S02]  /*05f0*/  FADD R26, R27, R4 ;  /* 0x000000041b1a7221 */ /* 0x010fe40000000000 */
[----:B------:R-:W4:Y:S02]  /*0600*/  LDG.E R4, desc[UR4][R2.64+0xb4] ;  /* 0x0000b40402047981 */ /* 0x000f24000c1e1900 */
[----:B-----5:R-:W-:-:S02]  /*0610*/  FADD R27, R26, R19 ;  /* 0x000000131a1b7221 */ /* 0x020fc40000000000 */
        /* <DEDUP_REMOVED lines=160> */
[----:B------:R-:W5:Y:S04]  /*1020*/  LDG.E R26, desc[UR4][R2.64+0x1f8] ;  /* 0x0001f804021a7981 */ /* 0x000f68000c1e1900 */
[----:B------:R0:W5:Y:S02]  /*1030*/  LDG.E R9, desc[UR4][R2.64+0x1fc] ;  /* 0x0001fc0402097981 */ /* 0x000164000c1e1900 */
[----:B0-----:R-:W0:Y:S02]  /*1040*/  LDC.64 R2, c[0x4][0x8] ;  /* 0x01000200ff027b82 */ /* 0x001e240000000a00 */
[----:B0-----:R-:W-:-:S04]  /*1050*/  IMAD.WIDE.U32 R2, R0, 0x4, R2 ;  /* 0x0000000400027825 */ /* 0x001fc800078e0002 */
[----:B--2---:R-:W-:-:S04]  /*1060*/  FADD R8, R27, R8 ;  /* 0x000000081b087221 */ /* 0x004fc80000000000 */
[----:B---3--:R-:W-:-:S04]  /*1070*/  FADD R7, R8, R7 ;  /* 0x0000000708077221 */ /* 0x008fc80000000000 */
[----:B----4-:R-:W-:-:S04]  /*1080*/  FADD R4, R7, R4 ;  /* 0x0000000407047221 */ /* 0x010fc80000000000 */
[----:B-----5:R-:W-:-:S04]  /*1090*/  FADD R19, R4, R19 ;  /* 0x0000001304137221 */ /* 0x020fc80000000000 */
[----:B------:R-:W-:-:S04]  /*10a0*/  FADD R18, R19, R18 ;  /* 0x0000001213127221 */ /* 0x000fc80000000000 */
        /* <DEDUP_REMOVED lines=16> */
[----:B------:R-:W-:-:S05]  /*11b0*/  FADD R9, R26, R9 ;  /* 0x000000091a097221 */ /* 0x000fca0000000000 */
[----:B------:R1:W-:Y:S02]  /*11c0*/  STG.E desc[UR4][R2.64], R9 ;  /* 0x0000000902007986 */ /* 0x0003e4000c101904 */
.L_x_1:
[----:B------:R-:W-:Y:S05]  /*11d0*/  BSYNC.RECONVERGENT B0 ;  /* 0x0000000000007941 */ /* 0x000fea0003800200 */
.L_x_0:
[----:B------:R-:W-:Y:S05]  /*11e0*/  @P1 EXIT ;  /* 0x000000000000194d */ /* 0x000fea0003800000 */
[----:B-1----:R-:W1:Y:S08]  /*11f0*/  LDC.64 R2, c[0x4][0x8] ;  /* 0x01000200ff027b82 */ /* 0x002e700000000a00 */
[----:B0-----:R-:W0:Y:S01]  /*1200*/  LDC.64 R6, c[0x0][0x388] ;  /* 0x0000e200ff067b82 */ /* 0x001e220000000a00 */
[----:B-1----:R-:W-:-:S04]  /*1210*/  IMAD.WIDE.U32 R2, R0, 0x4, R2 ;  /* 0x0000000400027825 */ /* 0x002fc800078e0002 */
[----:B------:R-:W-:-:S06]  /*1220*/  IMAD.WIDE R2, R5, 0x4, R2 ;  /* 0x0000000405027825 */ /* 0x000fcc00078e0202 */
[----:B------:R-:W2:Y:S01]  /*1230*/  LDG.E R3, desc[UR4][R2.64] ;  /* 0x0000000402037981 */ /* 0x000ea2000c1e1900 */
[----:B------:R-:W-:-:S05]  /*1240*/  IADD3 R5, PT, PT, R0, R5, RZ ;  /* 0x0000000500057210 */ /* 0x000fca0007ffe0ff */
[----:B0-----:R-:W-:-:S05]  /*1250*/  IMAD.WIDE R4, R5, 0x4, R6 ;  /* 0x0000000405047825 */ /* 0x001fca00078e0206 */
[----:B--2---:R-:W-:Y:S01]  /*1260*/  STG.E desc[UR4][R4.64], R3 ;  /* 0x0000000304007986 */ /* 0x004fe2000c101904 */
[----:B------:R-:W-:Y:S05]  /*1270*/  EXIT ;  /* 0x000000000000794d */ /* 0x000fea0003800000 */
.L_x_2:
[----:B------:R-:W-:-:S00]  /*1280*/  BRA `(.L_x_2) ;  /* 0xfffffffc00fc7947 */ /* 0x000fc0000383ffff */
[----:B------:R-:W-:-:S00]  /*1290*/  NOP ;  /* 0x0000000000007918 */ /* 0x000fc00000000000 */
        /* <DEDUP_REMOVED lines=14> */
.L_x_3:


//--------------------- .nv.shared.reserved.0     --------------------------
	.section	.nv.shared.reserved.0,"aw",@nobits
	.weak		__nv_reservedSMEM_offset_0_alias
	.size		__nv_reservedSMEM_offset_0_alias, 0, 64
	.other		__nv_reservedSMEM_offset_0_alias,@"STO_CUDA_RESERVED_SHARED STV_DEFAULT"
__nv_reservedSMEM_offset_0_alias:
	.zero		0
	.zero		64


//--------------------- .nv.global                --------------------------
	.section	.nv.global,"aw",@nobits
	.align	4
.nv.global:
	.type		result,@object
	.size		result,(x - result)
result:
	.zero		128
	.type		x,@object
	.size		x,(.L_0 - x)
x:
	.zero		16384
.L_0:


//--------------------- .nv.constant0._Z18tile_rowsum_kernelPfS_ --------------------------
	.section	.nv.constant0._Z18tile_rowsum_kernelPfS_,"a",@progbits
	.sectionflags	@""
	.align	4
.nv.constant0._Z18tile_rowsum_kernelPfS_:
	.zero		912


//--------------------- SYMBOLS --------------------------

	.type		.nv.reservedSmem.offset0,@object
	.size		.nv.reservedSmem.offset0,0x4
